//
// Generated by NVIDIA NVVM Compiler
//
// Compiler Build ID: CL-36424714
// Cuda compilation tools, release 13.0, V13.0.88
// Based on NVVM 20.0.0
//

.version 9.0
.target sm_100
.address_size 64

	// .globl	_Z16intention_on_gpuPci
.global .attribute(.managed) .align 8 .u64 iterations;
.global .attribute(.managed) .align 8 .u64 frequency_count;

.visible .entry _Z16intention_on_gpuPci(
	.param .u64 .ptr .align 1 _Z16intention_on_gpuPci_param_0,
	.param .u32 _Z16intention_on_gpuPci_param_1
)
{
	.reg .b64 	%rd<3>;

	atom.global.add.u64 	%rd1, [iterations], 1;
	atom.global.add.u64 	%rd2, [frequency_count], 1;
	ret;

}


// ===== COMPILED SASS (sm_100) =====

	.target	sm_100

	.elftype	@"ET_EXEC"


//--------------------- .note.nv.tkinfo           --------------------------
	.section	.note.nv.tkinfo,"",@"SHT_NOTE"
	.sectionflags	@"SHF_NOTE_NV_TKINFO"
	.tkinfo
        /*0018*/ 	.word	0x00000002
        /*0030*/ 	.string	""
        /*0030*/ 	.string	"ptxas"
        /*0030*/ 	.string	"Cuda compilation tools, release 13.0, V13.0.88"
        /*0030*/ 	.string	"Build cuda_13.0.r13.0/compiler.36424714_0"
        /*0030*/ 	.string	"-arch sm_100 -m 64 "



//--------------------- .note.nv.cuinfo           --------------------------
	.section	.note.nv.cuinfo,"",@"SHT_NOTE"
	.sectionflags	@"SHF_NOTE_NV_CUINFO"
        /*0018*/ 	.short	0x0002
        /*001a*/ 	.short	0x0064
        /*001c*/ 	.short	0x0082
	.zero		2


//--------------------- .nv.info                  --------------------------
	.section	.nv.info,"",@"SHT_CUDA_INFO"
	.align	4


	//----- nvinfo : EIATTR_REGCOUNT
	.align		4
        /*0000*/ 	.byte	0x04, 0x2f
        /*0002*/ 	.short	(.L_3 - .L_2)
	.align		4
.L_2:
        /*0004*/ 	.word	index@(_Z16intention_on_gpuPci)
        /*0008*/ 	.word	0x0000000a


	//----- nvinfo : EIATTR_FRAME_SIZE
	.align		4
.L_3:
        /*000c*/ 	.byte	0x04, 0x11
        /*000e*/ 	.short	(.L_5 - .L_4)
	.align		4
.L_4:
        /*0010*/ 	.word	index@(_Z16intention_on_gpuPci)
        /*0014*/ 	.word	0x00000000


	//----- nvinfo : EIATTR_MIN_STACK_SIZE
	.align		4
.L_5:
        /*0018*/ 	.byte	0x04, 0x12
        /*001a*/ 	.short	(.L_7 - .L_6)
	.align		4
.L_6:
        /*001c*/ 	.word	index@(_Z16intention_on_gpuPci)
        /*0020*/ 	.word	0x00000000
.L_7:


//--------------------- .nv.compat                --------------------------
	.section	.nv.compat,"",@"SHT_CUDA_COMPAT_INFO"
	.align	4
        /*0000*/ 	.byte	0x02, 0x09, 0x00, 0x00, 0x02, 0x02, 0x01, 0x00, 0x02, 0x05, 0x05, 0x00, 0x03, 0x07, 0x01, 0x01
        /*0010*/ 	.byte	0x02, 0x03, 0x00, 0x00, 0x02, 0x06, 0x01, 0x00, 0x04, 0x0b, 0x08, 0x00, 0x09, 0x00, 0x00, 0x00
        /*0020*/ 	.byte	0x00, 0x00, 0x00, 0x00


//--------------------- .nv.info._Z16intention_on_gpuPci --------------------------
	.section	.nv.info._Z16intention_on_gpuPci,"",@"SHT_CUDA_INFO"
	.sectionflags	@""
	.align	4


	//----- nvinfo : EIATTR_CUDA_API_VERSION
	.align		4
        /*0000*/ 	.byte	0x04, 0x37
        /*0002*/ 	.short	(.L_9 - .L_8)
.L_8:
        /*0004*/ 	.word	0x00000082


	//----- nvinfo : EIATTR_KPARAM_INFO
	.align		4
.L_9:
        /*0008*/ 	.byte	0x04, 0x17
        /*000a*/ 	.short	(.L_11 - .L_10)
.L_10:
        /*000c*/ 	.word	0x00000000
        /*0010*/ 	.short	0x0001
        /*0012*/ 	.short	0x0008
        /*0014*/ 	.byte	0x00, 0xf0, 0x11, 0x00


	//----- nvinfo : EIATTR_KPARAM_INFO
	.align		4
.L_11:
        /*0018*/ 	.byte	0x04, 0x17
        /*001a*/ 	.short	(.L_13 - .L_12)
.L_12:
        /*001c*/ 	.word	0x00000000
        /*0020*/ 	.short	0x0000
        /*0022*/ 	.short	0x0000
        /*0024*/ 	.byte	0x00, 0xf5, 0x21, 0x00


	//----- nvinfo : EIATTR_SPARSE_MMA_MASK
	.align		4
.L_13:
        /*0028*/ 	.byte	0x03, 0x50
        /*002a*/ 	.short	0x0000


	//----- nvinfo : EIATTR_MAXREG_COUNT
	.align		4
        /*002c*/ 	.byte	0x03, 0x1b
        /*002e*/ 	.short	0x00ff


	//----- nvinfo : EIATTR_MERCURY_ISA_VERSION
	.align		4
        /*0030*/ 	.byte	0x03, 0x5f
        /*0032*/ 	.short	0x0101


	//----- nvinfo : EIATTR_INT_WARP_WIDE_INSTR_OFFSETS
	.align		4
        /*0034*/ 	.byte	0x04, 0x31
        /*0036*/ 	.short	(.L_15 - .L_14)


	//   ....[0]....
.L_14:
        /*0038*/ 	.word	0x00000030


	//----- nvinfo : EIATTR_VRC_CTA_INIT_COUNT
	.align		4
.L_15:
        /*003c*/ 	.byte	0x02, 0x4a
	.zero		1
	.zero		1


	//----- nvinfo : EIATTR_EXIT_INSTR_OFFSETS
	.align		4
        /*0040*/ 	.byte	0x04, 0x1c
        /*0042*/ 	.short	(.L_17 - .L_16)


	//   ....[0]....
.L_16:
        /*0044*/ 	.word	0x00000110


	//----- nvinfo : EIATTR_CBANK_PARAM_SIZE
	.align		4
.L_17:
        /*0048*/ 	.byte	0x03, 0x19
        /*004a*/ 	.short	0x000c


	//----- nvinfo : EIATTR_PARAM_CBANK
	.align		4
        /*004c*/ 	.byte	0x04, 0x0a
        /*004e*/ 	.short	(.L_19 - .L_18)
	.align		4
.L_18:
        /*0050*/ 	.word	index@(.nv.constant0._Z16intention_on_gpuPci)
        /*0054*/ 	.short	0x0380
        /*0056*/ 	.short	0x000c


	//----- nvinfo : EIATTR_SW_WAR
	.align		4
.L_19:
        /*0058*/ 	.byte	0x04, 0x36
        /*005a*/ 	.short	(.L_21 - .L_20)
.L_20:
        /*005c*/ 	.word	0x00000008
.L_21:


//--------------------- .nv.callgraph             --------------------------
	.section	.nv.callgraph,"",@"SHT_CUDA_CALLGRAPH"
	.align	4
	.sectionentsize	8
	.align		4
        /*0000*/ 	.word	0x00000000
	.align		4
        /*0004*/ 	.word	0xffffffff
	.align		4
        /*0008*/ 	.word	0x00000000
	.align		4
        /*000c*/ 	.word	0xfffffffe
	.align		4
        /*0010*/ 	.word	0x00000000
	.align		4
        /*0014*/ 	.word	0xfffffffd
	.align		4
        /*0018*/ 	.word	0x00000000
	.align		4
        /*001c*/ 	.word	0xfffffffc


//--------------------- .nv.constant4             --------------------------
	.section	.nv.constant4,"a",@progbits
	.align	8
	.align		8
.nv.constant4:
        /*0000*/ 	.dword	iterations
	.align		8
        /*0008*/ 	.dword	frequency_count


//--------------------- .text._Z16intention_on_gpuPci --------------------------
	.section	.text._Z16intention_on_gpuPci,"ax",@progbits
	.align	128
        .global         _Z16intention_on_gpuPci
        .type           _Z16intention_on_gpuPci,@function
        .size           _Z16intention_on_gpuPci,(.L_x_1 - _Z16intention_on_gpuPci)
        .other          _Z16intention_on_gpuPci,@"STO_CUDA_ENTRY STV_DEFAULT"
_Z16intention_on_gpuPci:
.text._Z16intention_on_gpuPci:
[----:B------:R-:W-:Y:S01]  /*0000*/  LDC R1, c[0x0][0x37c] ;  /* 0x0000df00ff017b82 */ /* 0x000fe20000000800 */
[----:B------:R-:W0:Y:S07]  /*0010*/  S2R R0, SR_LANEID ;  /* 0x0000000000007919 */ /* 0x000e2e0000000000 */
[----:B------:R-:W1:Y:S01]  /*0020*/  LDC.64 R2, c[0x4][RZ] ;  /* 0x01000000ff027b82 */ /* 0x000e620000000a00 */
[----:B------:R-:W-:Y:S01]  /*0030*/  VOTEU.ANY UR4, UPT, PT ;  /* 0x0000000000047886 */ /* 0x000fe200038e0100 */
[----:B------:R-:W1:Y:S01]  /*0040*/  LDCU.64 UR8, c[0x0][0x358] ;  /* 0x00006b00ff0877ac */ /* 0x000e620008000a00 */
[----:B------:R-:W-:-:S05]  /*0050*/  UPOPC UR6, UR4 ;  /* 0x00000004000672bf */ /* 0x000fca0008000000 */
[----:B------:R-:W2:Y:S01]  /*0060*/  LDC.64 R4, c[0x4][0x8] ;  /* 0x01000200ff047b82 */ /* 0x000ea20000000a00 */
[----:B------:R-:W-:Y:S02]  /*0070*/  UFLO.U32 UR5, UR4 ;  /* 0x00000004000572bd */ /* 0x000fe400080e0000 */
[----:B------:R-:W-:Y:S01]  /*0080*/  UIMAD.WIDE.U32 UR6, UR6, 0x1, URZ ;  /* 0x00000001060678a5 */ /* 0x000fe2000f8e00ff */
[----:B------:R-:W-:-:S03]  /*0090*/  UMOV UR4, URZ ;  /* 0x000000ff00047c82 */ /* 0x000fc60008000000 */
[----:B------:R-:W-:Y:S02]  /*00a0*/  UIADD3 UR4, UPT, UPT, UR7, UR4, URZ ;  /* 0x0000000407047290 */ /* 0x000fe4000fffe0ff */
[----:B------:R-:W-:Y:S01]  /*00b0*/  MOV R7, UR7 ;  /* 0x0000000700077c02 */ /* 0x000fe20008000f00 */
[----:B------:R-:W-:-:S03]  /*00c0*/  IMAD.U32 R6, RZ, RZ, UR6 ;  /* 0x00000006ff067e24 */ /* 0x000fc6000f8e00ff */
[----:B------:R-:W-:Y:S01]  /*00d0*/  IMAD.U32 R7, RZ, RZ, UR4 ;  /* 0x00000004ff077e24 */ /* 0x000fe2000f8e00ff */
[----:B0-----:R-:W-:-:S13]  /*00e0*/  ISETP.EQ.U32.AND P0, PT, R0, UR5, PT ;  /* 0x0000000500007c0c */ /* 0x001fda000bf02070 */
[----:B-1----:R-:W-:Y:S04]  /*00f0*/  @P0 REDG.E.ADD.64.STRONG.GPU desc[UR8][R2.64], R6 ;  /* 0x000000060200098e */ /* 0x002fe8000c12e508 */
[----:B--2---:R-:W-:Y:S01]  /*0100*/  @P0 REDG.E.ADD.64.STRONG.GPU desc[UR8][R4.64], R6 ;  /* 0x000000060400098e */ /* 0x004fe2000c12e508 */
[----:B------:R-:W-:Y:S05]  /*0110*/  EXIT ;  /* 0x000000000000794d */ /* 0x000fea0003800000 */
.L_x_0:
[----:B------:R-:W-:-:S00]  /*0120*/  BRA `(.L_x_0) ;  /* 0xfffffffc00fc7947 */ /* 0x000fc0000383ffff */
[----:B------:R-:W-:-:S00]  /*0130*/  NOP ;  /* 0x0000000000007918 */ /* 0x000fc00000000000 */
        /* <DEDUP_REMOVED lines=12> */
.L_x_1:


//--------------------- .nv.shared.reserved.0     --------------------------
	.section	.nv.shared.reserved.0,"aw",@nobits
	.weak		__nv_reservedSMEM_offset_0_alias
	.size		__nv_reservedSMEM_offset_0_alias, 0, 64
	.other		__nv_reservedSMEM_offset_0_alias,@"STO_CUDA_RESERVED_SHARED STV_DEFAULT"
__nv_reservedSMEM_offset_0_alias:
	.zero		0
	.zero		64


//--------------------- .nv.global                --------------------------
	.section	.nv.global,"aw",@nobits
	.align	8
.nv.global:
	.type		iterations,@object
	.size		iterations,(frequency_count - iterations)
	.other		iterations,@"STV_DEFAULT STO_CUDA_MANAGED"
iterations:
	.zero		8
	.type		frequency_count,@object
	.size		frequency_count,(.L_1 - frequency_count)
	.other		frequency_count,@"STV_DEFAULT STO_CUDA_MANAGED"
frequency_count:
	.zero		8
.L_1:


//--------------------- .nv.constant0._Z16intention_on_gpuPci --------------------------
	.section	.nv.constant0._Z16intention_on_gpuPci,"a",@progbits
	.sectionflags	@""
	.align	4
.nv.constant0._Z16intention_on_gpuPci:
	.zero		908


//--------------------- SYMBOLS --------------------------

	.type		.nv.reservedSmem.offset0,@object
	.size		.nv.reservedSmem.offset0,0x4
